	.headerflags	@"EF_CUDA_TEXMODE_UNIFIED EF_CUDA_64BIT_ADDRESS EF_CUDA_ACCELERATORS EF_CUDA_SM90 EF_CUDA_VIRTUAL_SM(EF_CUDA_SM90)"
	.elftype	@"ET_EXEC"


//--------------------- .nv.info                  --------------------------
	.section	.nv.info,"",@"SHT_CUDA_INFO"
	.align	4


	//----- nvinfo : EIATTR_REGCOUNT
	.align		4
        /*0000*/ 	.byte	0x04, 0x2f
        /*0002*/ 	.short	(.L_3 - .L_2)
	.align		4
.L_2:
        /*0004*/ 	.word	index@(triton_poi_fused__native_batch_norm_legit_no_training_add_21)
        /*0008*/ 	.word	0x00000018


	//----- nvinfo : EIATTR_MIN_STACK_SIZE
	.align		4
.L_3:
        /*000c*/ 	.byte	0x04, 0x12
        /*000e*/ 	.short	(.L_5 - .L_4)
	.align		4
.L_4:
        /*0010*/ 	.word	index@(triton_poi_fused__native_batch_norm_legit_no_training_add_21)
        /*0014*/ 	.word	0x00000000


	//----- nvinfo : EIATTR_FRAME_SIZE
	.align		4
.L_5:
        /*0018*/ 	.byte	0x04, 0x11
        /*001a*/ 	.short	(.L_7 - .L_6)
	.align		4
.L_6:
        /*001c*/ 	.word	index@(triton_poi_fused__native_batch_norm_legit_no_training_add_21)
        /*0020*/ 	.word	0x00000000


	//----- nvinfo : EIATTR_MIN_STACK_SIZE
	.align		4
.L_7:
        /*0024*/ 	.byte	0x04, 0x12
        /*0026*/ 	.short	(.L_9 - .L_8)
	.align		4
.L_8:
        /*0028*/ 	.word	index@(triton_poi_fused__native_batch_norm_legit_no_training_add_21)
        /*002c*/ 	.word	0x00000000
.L_9:


//--------------------- .nv.info.triton_poi_fused__native_batch_norm_legit_no_training_add_21 --------------------------
	.section	.nv.info.triton_poi_fused__native_batch_norm_legit_no_training_add_21,"",@"SHT_CUDA_INFO"
	.sectionflags	@""
	.align	4


	//----- nvinfo : EIATTR_CUDA_API_VERSION
	.align		4
        /*0000*/ 	.byte	0x04, 0x37
        /*0002*/ 	.short	(.L_11 - .L_10)
.L_10:
        /*0004*/ 	.word	0x0000007c


	//----- nvinfo : EIATTR_KPARAM_INFO
	.align		4
.L_11:
        /*0008*/ 	.byte	0x04, 0x17
        /*000a*/ 	.short	(.L_13 - .L_12)
.L_12:
        /*000c*/ 	.word	0x00000000
        /*0010*/ 	.short	0x0008
        /*0012*/ 	.short	0x003c
        /*0014*/ 	.byte	0x00, 0xf0, 0x11, 0x00


	//----- nvinfo : EIATTR_KPARAM_INFO
	.align		4
.L_13:
        /*0018*/ 	.byte	0x04, 0x17
        /*001a*/ 	.short	(.L_15 - .L_14)
.L_14:
        /*001c*/ 	.word	0x00000000
        /*0020*/ 	.short	0x0007
        /*0022*/ 	.short	0x0038
        /*0024*/ 	.byte	0x00, 0xf0, 0x11, 0x00


	//----- nvinfo : EIATTR_KPARAM_INFO
	.align		4
.L_15:
        /*0028*/ 	.byte	0x04, 0x17
        /*002a*/ 	.short	(.L_17 - .L_16)
.L_16:
        /*002c*/ 	.word	0x00000000
        /*0030*/ 	.short	0x0006
        /*0032*/ 	.short	0x0030
        /*0034*/ 	.byte	0x00, 0xf4, 0x21, 0x00


	//----- nvinfo : EIATTR_KPARAM_INFO
	.align		4
.L_17:
        /*0038*/ 	.byte	0x04, 0x17
        /*003a*/ 	.short	(.L_19 - .L_18)
.L_18:
        /*003c*/ 	.word	0x00000000
        /*0040*/ 	.short	0x0005
        /*0042*/ 	.short	0x0028
        /*0044*/ 	.byte	0x00, 0xf4, 0x21, 0x00


	//----- nvinfo : EIATTR_KPARAM_INFO
	.align		4
.L_19:
        /*0048*/ 	.byte	0x04, 0x17
        /*004a*/ 	.short	(.L_21 - .L_20)
.L_20:
        /*004c*/ 	.word	0x00000000
        /*0050*/ 	.short	0x0004
        /*0052*/ 	.short	0x0020
        /*0054*/ 	.byte	0x00, 0xf4, 0x21, 0x00


	//----- nvinfo : EIATTR_KPARAM_INFO
	.align		4
.L_21:
        /*0058*/ 	.byte	0x04, 0x17
        /*005a*/ 	.short	(.L_23 - .L_22)
.L_22:
        /*005c*/ 	.word	0x00000000
        /*0060*/ 	.short	0x0003
        /*0062*/ 	.short	0x0018
        /*0064*/ 	.byte	0x00, 0xf4, 0x21, 0x00


	//----- nvinfo : EIATTR_KPARAM_INFO
	.align		4
.L_23:
        /*0068*/ 	.byte	0x04, 0x17
        /*006a*/ 	.short	(.L_25 - .L_24)
.L_24:
        /*006c*/ 	.word	0x00000000
        /*0070*/ 	.short	0x0002
        /*0072*/ 	.short	0x0010
        /*0074*/ 	.byte	0x00, 0xf4, 0x21, 0x00


	//----- nvinfo : EIATTR_KPARAM_INFO
	.align		4
.L_25:
        /*0078*/ 	.byte	0x04, 0x17
        /*007a*/ 	.short	(.L_27 - .L_26)
.L_26:
        /*007c*/ 	.word	0x00000000
        /*0080*/ 	.short	0x0001
        /*0082*/ 	.short	0x0008
        /*0084*/ 	.byte	0x00, 0xf4, 0x21, 0x00


	//----- nvinfo : EIATTR_KPARAM_INFO
	.align		4
.L_27:
        /*0088*/ 	.byte	0x04, 0x17
        /*008a*/ 	.short	(.L_29 - .L_28)
.L_28:
        /*008c*/ 	.word	0x00000000
        /*0090*/ 	.short	0x0000
        /*0092*/ 	.short	0x0000
        /*0094*/ 	.byte	0x00, 0xf4, 0x21, 0x00


	//----- nvinfo : EIATTR_SPARSE_MMA_MASK
	.align		4
.L_29:
        /*0098*/ 	.byte	0x03, 0x50
        /*009a*/ 	.short	0x0000


	//----- nvinfo : EIATTR_MAXREG_COUNT
	.align		4
        /*009c*/ 	.byte	0x03, 0x1b
        /*009e*/ 	.short	0x00ff


	//----- nvinfo : EIATTR_EXIT_INSTR_OFFSETS
	.align		4
        /*00a0*/ 	.byte	0x04, 0x1c
        /*00a2*/ 	.short	(.L_31 - .L_30)


	//   ....[0]....
.L_30:
        /*00a4*/ 	.word	0x00000660


	//   ....[1]....
        /*00a8*/ 	.word	0x00000680


	//----- nvinfo : EIATTR_REQNTID
	.align		4
.L_31:
        /*00ac*/ 	.byte	0x04, 0x10
        /*00ae*/ 	.short	(.L_33 - .L_32)
.L_32:
        /*00b0*/ 	.word	0x00000080
        /*00b4*/ 	.word	0x00000001
        /*00b8*/ 	.word	0x00000001


	//----- nvinfo : EIATTR_CBANK_PARAM_SIZE
	.align		4
.L_33:
        /*00bc*/ 	.byte	0x03, 0x19
        /*00be*/ 	.short	0x0040


	//----- nvinfo : EIATTR_PARAM_CBANK
	.align		4
        /*00c0*/ 	.byte	0x04, 0x0a
        /*00c2*/ 	.short	(.L_35 - .L_34)
	.align		4
.L_34:
        /*00c4*/ 	.word	index@(.nv.constant0.triton_poi_fused__native_batch_norm_legit_no_training_add_21)
        /*00c8*/ 	.short	0x0210
        /*00ca*/ 	.short	0x0040


	//----- nvinfo : EIATTR_SW_WAR
	.align		4
.L_35:
        /*00cc*/ 	.byte	0x04, 0x36
        /*00ce*/ 	.short	(.L_37 - .L_36)
.L_36:
        /*00d0*/ 	.word	0x00000008
.L_37:


//--------------------- .nv.callgraph             --------------------------
	.section	.nv.callgraph,"",@"SHT_CUDA_CALLGRAPH"
	.align	4
	.sectionentsize	8
	.align		4
        /*0000*/ 	.word	0x00000000
	.align		4
        /*0004*/ 	.word	0xffffffff
	.align		4
        /*0008*/ 	.word	0x00000000
	.align		4
        /*000c*/ 	.word	0xfffffffe
	.align		4
        /*0010*/ 	.word	0x00000000
	.align		4
        /*0014*/ 	.word	0xfffffffd
	.align		4
        /*0018*/ 	.word	0x00000000
	.align		4
        /*001c*/ 	.word	0xfffffffc


//--------------------- .nv.constant4             --------------------------
	.section	.nv.constant4,"a",@progbits
	.align	8
	.align		8
.nv.constant4:
        /*0000*/ 	.dword	_$_str
	.align		8
        /*0008*/ 	.dword	_$_str_$_2


//--------------------- .text.triton_poi_fused__native_batch_norm_legit_no_training_add_21 --------------------------
	.section	.text.triton_poi_fused__native_batch_norm_legit_no_training_add_21,"ax",@progbits
	.sectionflags	@"SHF_BARRIERS=1"
	.align	128
        .global         triton_poi_fused__native_batch_norm_legit_no_training_add_21
        .type           triton_poi_fused__native_batch_norm_legit_no_training_add_21,@function
        .size           triton_poi_fused__native_batch_norm_legit_no_training_add_21,(.L_x_1 - triton_poi_fused__native_batch_norm_legit_no_training_add_21)
        .other          triton_poi_fused__native_batch_norm_legit_no_training_add_21,@"STO_CUDA_ENTRY STV_DEFAULT"
triton_poi_fused__native_batch_norm_legit_no_training_add_21:
.text.triton_poi_fused__native_batch_norm_legit_no_training_add_21:
[----:B------:R-:W0:Y:S01]  /*0000*/  LDC R1, c[0x0][0x28] ;  /* 0x00000a00ff017b82 */ /* 0x000e220000000800 */
[----:B------:R-:W1:Y:S07]  /*0010*/  S2R R2, SR_CTAID.X ;  /* 0x0000000000027919 */ /* 0x000e6e0000002500 */
[----:B------:R-:W2:Y:S01]  /*0020*/  LDC.64 R6, c[0x0][0x210] ;  /* 0x00008400ff067b82 */ /* 0x000ea20000000a00 */
[----:B------:R-:W-:Y:S01]  /*0030*/  ULDC.64 UR6, c[0x0][0x208] ;  /* 0x0000820000067ab9 */ /* 0x000fe20000000a00 */
[----:B------:R-:W3:Y:S01]  /*0040*/  S2R R3, SR_TID.X ;  /* 0x0000000000037919 */ /* 0x000ee20000002100 */
[----:B------:R-:W4:Y:S05]  /*0050*/  S2R R0, SR_CTAID.Y ;  /* 0x0000000000007919 */ /* 0x000f2a0000002600 */
[----:B------:R-:W5:Y:S01]  /*0060*/  S2UR UR5, SR_CgaCtaId ;  /* 0x00000000000579c3 */ /* 0x000f620000008800 */
[----:B------:R-:W-:-:S07]  /*0070*/  UMOV UR4, 0x400 ;  /* 0x0000040000047882 */ /* 0x000fce0000000000 */
[----:B------:R-:W5:Y:S01]  /*0080*/  LDC.64 R10, c[0x0][0x218] ;  /* 0x00008600ff0a7b82 */ /* 0x000f620000000a00 */
[----:B------:R-:W-:-:S07]  /*0090*/  IMAD.MOV.U32 R21, RZ, RZ, RZ ;  /* 0x000000ffff157224 */ /* 0x000fce00078e00ff */
[----:B------:R-:W5:Y:S01]  /*00a0*/  LDC.64 R16, c[0x0][0x230] ;  /* 0x00008c00ff107b82 */ /* 0x000f620000000a00 */
[----:B-1----:R-:W-:-:S07]  /*00b0*/  SHF.L.U32 R2, R2, 0x7, RZ ;  /* 0x0000000702027819 */ /* 0x002fce00000006ff */
[----:B------:R-:W1:Y:S01]  /*00c0*/  LDC.64 R18, c[0x0][0x238] ;  /* 0x00008e00ff127b82 */ /* 0x000e620000000a00 */
[----:B---3--:R-:W-:Y:S02]  /*00d0*/  SHF.R.U32.HI R5, RZ, 0x6, R3 ;  /* 0x00000006ff057819 */ /* 0x008fe40000011603 */
[----:B------:R-:W-:Y:S01]  /*00e0*/  SHF.L.U32 R9, R3, 0x1, RZ ;  /* 0x0000000103097819 */ /* 0x000fe200000006ff */
[----:B----4-:R-:W-:Y:S01]  /*00f0*/  IMAD.SHL.U32 R0, R0, 0x2, RZ ;  /* 0x0000000200007824 */ /* 0x010fe200078e00ff */
[----:B------:R-:W-:Y:S02]  /*0100*/  SGXT.U32 R5, R5, 0x1 ;  /* 0x000000010505781a */ /* 0x000fe40000000000 */
[----:B------:R-:W-:Y:S02]  /*0110*/  LOP3.LUT R4, R2, 0x7e, R9, 0xf8, !PT ;  /* 0x0000007e02047812 */ /* 0x000fe400078ef809 */
[----:B------:R-:W-:Y:S02]  /*0120*/  LOP3.LUT R5, R0, R5, RZ, 0xfc, !PT ;  /* 0x0000000500057212 */ /* 0x000fe400078efcff */
[----:B------:R-:W-:-:S03]  /*0130*/  ISETP.GE.AND P0, PT, R4, 0x60, PT ;  /* 0x000000600400780c */ /* 0x000fc60003f06270 */
[C---:B------:R-:W-:Y:S01]  /*0140*/  IMAD R13, R5.reuse, 0x60, R4 ;  /* 0x00000060050d7824 */ /* 0x040fe200078e0204 */
[----:B------:R-:W-:Y:S02]  /*0150*/  ISETP.LT.AND P0, PT, R5, 0xc4, !P0 ;  /* 0x000000c40500780c */ /* 0x000fe40004701270 */
[----:B------:R-:W-:Y:S01]  /*0160*/  CS2R R4, SRZ ;  /* 0x0000000000047805 */ /* 0x000fe2000001ff00 */
[----:B--2---:R-:W-:-:S10]  /*0170*/  IMAD.WIDE R6, R13, 0x4, R6 ;  /* 0x000000040d067825 */ /* 0x004fd400078e0206 */
[----:B------:R2:W3:Y:S01]  /*0180*/  @P0 LDG.E.EL.64 R4, desc[UR6][R6.64] ;  /* 0x0000000606040981 */ /* 0x0004e2000c2e1b00 */
[----:B------:R-:W-:Y:S01]  /*0190*/  SHF.R.U32.HI R12, RZ, 0x7, R9 ;  /* 0x00000007ff0c7819 */ /* 0x000fe20000011609 */
[----:B-----5:R-:W-:Y:S01]  /*01a0*/  UPRMT UR4, UR5, 0x654, UR4 ;  /* 0x0000065405047896 */ /* 0x020fe20008000004 */
[----:B------:R-:W-:Y:S01]  /*01b0*/  LOP3.LUT R8, R9, 0xfe, RZ, 0xc0, !PT ;  /* 0x000000fe09087812 */ /* 0x000fe200078ec0ff */
[----:B0-----:R-:W-:Y:S01]  /*01c0*/  IMAD.WIDE R10, R13, 0x4, R10 ;  /* 0x000000040d0a7825 */ /* 0x001fe200078e020a */
[----:B------:R-:W-:-:S04]  /*01d0*/  SGXT.U32 R12, R12, 0x1 ;  /* 0x000000010c0c781a */ /* 0x000fc80000000000 */
[----:B------:R-:W-:Y:S02]  /*01e0*/  LOP3.LUT R9, R12, 0xfe, R9, 0xf8, !PT ;  /* 0x000000fe0c097812 */ /* 0x000fe400078ef809 */
[----:B--2---:R-:W-:Y:S02]  /*01f0*/  CS2R R6, SRZ ;  /* 0x0000000000067805 */ /* 0x004fe4000001ff00 */
[----:B------:R-:W-:Y:S02]  /*0200*/  LEA R15, R12, UR4, 0x2 ;  /* 0x000000040c0f7c11 */ /* 0x000fe4000f8e10ff */
[----:B------:R-:W-:Y:S01]  /*0210*/  LEA R9, R9, UR4, 0x2 ;  /* 0x0000000409097c11 */ /* 0x000fe2000f8e10ff */
[----:B------:R-:W0:Y:S01]  /*0220*/  LDC.64 R12, c[0x0][0x220] ;  /* 0x00008800ff0c7b82 */ /* 0x000e220000000a00 */
[----:B------:R-:W-:-:S03]  /*0230*/  LEA R20, R8, R15, 0x2 ;  /* 0x0000000f08147211 */ /* 0x000fc600078e10ff */
[----:B---3--:R-:W-:Y:S01]  /*0240*/  STS [R9], R4 ;  /* 0x0000000409007388 */ /* 0x008fe20000000800 */
[----:B------:R-:W-:-:S03]  /*0250*/  LOP3.LUT R8, R3, 0x7f, RZ, 0xc0, !PT ;  /* 0x0000007f03087812 */ /* 0x000fc600078ec0ff */
[----:B------:R-:W2:Y:S01]  /*0260*/  LDC.64 R14, c[0x0][0x228] ;  /* 0x00008a00ff0e7b82 */ /* 0x000ea20000000a00 */
[----:B------:R3:W-:Y:S07]  /*0270*/  STS [R20+0x4], R5 ;  /* 0x0000040514007388 */ /* 0x0007ee0000000800 */
[----:B------:R-:W-:Y:S06]  /*0280*/  BAR.SYNC.DEFER_BLOCKING 0x0 ;  /* 0x0000000000007b1d */ /* 0x000fec0000010000 */
[----:B------:R4:W5:Y:S01]  /*0290*/  @P0 LDG.E.EL.64 R6, desc[UR6][R10.64] ;  /* 0x000000060a060981 */ /* 0x000962000c2e1b00 */
[----:B------:R-:W-:-:S02]  /*02a0*/  LEA R8, R8, UR4, 0x2 ;  /* 0x0000000408087c11 */ /* 0x000fc4000f8e10ff */
[----:B------:R-:W-:-:S03]  /*02b0*/  LOP3.LUT R2, R2, 0x7f, R3, 0xf8, !PT ;  /* 0x0000007f02027812 */ /* 0x000fc600078ef803 */
[----:B------:R-:W-:Y:S01]  /*02c0*/  LDS R4, [R8] ;  /* 0x0000000008047984 */ /* 0x000fe20000000800 */
[C---:B------:R-:W-:Y:S01]  /*02d0*/  ISETP.GE.AND P0, PT, R2.reuse, 0x60, PT ;  /* 0x000000600200780c */ /* 0x040fe20003f06270 */
[C---:B--2---:R-:W-:Y:S02]  /*02e0*/  IMAD.WIDE R14, R2.reuse, 0x4, R14 ;  /* 0x00000004020e7825 */ /* 0x044fe400078e020e */
[----:B------:R-:W-:Y:S01]  /*02f0*/  LDS R3, [R8+0x204] ;  /* 0x0002040008037984 */ /* 0x000fe20000000800 */
[----:B------:R-:W-:Y:S01]  /*0300*/  BAR.SYNC.DEFER_BLOCKING 0x0 ;  /* 0x0000000000007b1d */ /* 0x000fe20000010000 */
[----:B---3--:R-:W-:Y:S01]  /*0310*/  HFMA2.MMA R5, -RZ, RZ, 0, 0 ;  /* 0x00000000ff057435 */ /* 0x008fe200000001ff */
[----:B0-----:R-:W-:Y:S01]  /*0320*/  IMAD.WIDE R12, R2, 0x4, R12 ;  /* 0x00000004020c7825 */ /* 0x001fe200078e020c */
[----:B----4-:R-:W-:-:S03]  /*0330*/  MOV R10, RZ ;  /* 0x000000ff000a7202 */ /* 0x010fc60000000f00 */
[----:B-----5:R0:W-:Y:S04]  /*0340*/  STS [R9], R6 ;  /* 0x0000000609007388 */ /* 0x0201e80000000800 */
[----:B------:R2:W-:Y:S01]  /*0350*/  STS [R20+0x4], R7 ;  /* 0x0000040714007388 */ /* 0x0005e20000000800 */
[----:B------:R-:W-:Y:S06]  /*0360*/  BAR.SYNC.DEFER_BLOCKING 0x0 ;  /* 0x0000000000007b1d */ /* 0x000fec0000010000 */
[----:B------:R-:W3:Y:S01]  /*0370*/  @!P0 LDG.E.EL R21, desc[UR6][R14.64] ;  /* 0x000000060e158981 */ /* 0x000ee2000c2e1900 */
[----:B0-----:R-:W-:-:S03]  /*0380*/  IMAD.MOV.U32 R9, RZ, RZ, RZ ;  /* 0x000000ffff097224 */ /* 0x001fc600078e00ff */
[----:B------:R0:W4:Y:S01]  /*0390*/  @!P0 LDG.E.EL R5, desc[UR6][R12.64] ;  /* 0x000000060c058981 */ /* 0x000122000c2e1900 */
[----:B--2---:R-:W-:-:S04]  /*03a0*/  IMAD.WIDE R6, R2, 0x4, R16 ;  /* 0x0000000402067825 */ /* 0x004fc800078e0210 */
[----:B-1----:R-:W-:Y:S01]  /*03b0*/  IMAD.WIDE R16, R2, 0x4, R18 ;  /* 0x0000000402107825 */ /* 0x002fe200078e0212 */
[----:B------:R1:W2:Y:S04]  /*03c0*/  @!P0 LDG.E.EL R10, desc[UR6][R6.64] ;  /* 0x00000006060a8981 */ /* 0x0002a8000c2e1900 */
[----:B------:R5:W2:Y:S01]  /*03d0*/  @!P0 LDG.E.EL R9, desc[UR6][R16.64] ;  /* 0x0000000610098981 */ /* 0x000aa2000c2e1900 */
[----:B------:R-:W-:Y:S01]  /*03e0*/  HFMA2.MMA R18, -RZ, RZ, 1.625, 0 ;  /* 0x3e800000ff127435 */ /* 0x000fe200000001ff */
[----:B0-----:R-:W-:Y:S02]  /*03f0*/  IADD3 R13, R0, 0x1, RZ ;  /* 0x00000001000d7810 */ /* 0x001fe40007ffe0ff */
[----:B------:R-:W4:Y:S01]  /*0400*/  LDS R14, [R8] ;  /* 0x00000000080e7984 */ /* 0x000f220000000800 */
[----:B-1----:R-:W0:Y:S02]  /*0410*/  LDC.64 R6, c[0x0][0x240] ;  /* 0x00009000ff067b82 */ /* 0x002e240000000a00 */
[----:B------:R-:W-:Y:S01]  /*0420*/  IMAD.HI R15, R13, 0x5397829d, RZ ;  /* 0x5397829d0d0f7827 */ /* 0x000fe200078e02ff */
[----:B------:R1:W0:Y:S03]  /*0430*/  LDS R12, [R8+0x204] ;  /* 0x00020400080c7984 */ /* 0x0002260000000800 */
[----:B-----5:R-:W-:-:S05]  /*0440*/  IMAD.HI R16, R0, 0x5397829d, RZ ;  /* 0x5397829d00107827 */ /* 0x020fca00078e02ff */
[----:B------:R-:W-:Y:S02]  /*0450*/  SHF.R.U32.HI R17, RZ, 0x1f, R16 ;  /* 0x0000001fff117819 */ /* 0x000fe40000011610 */
[----:B-1----:R-:W-:Y:S02]  /*0460*/  SHF.R.U32.HI R8, RZ, 0x1f, R15 ;  /* 0x0000001fff087819 */ /* 0x002fe4000001160f */
[----:B------:R-:W-:Y:S02]  /*0470*/  LEA.HI.SX32 R17, R16, R17, 0x1c ;  /* 0x0000001110117211 */ /* 0x000fe400078fe2ff */
[----:B------:R-:W-:Y:S01]  /*0480*/  LEA.HI.SX32 R8, R15, R8, 0x1c ;  /* 0x000000080f087211 */ /* 0x000fe200078fe2ff */
[----:B---3--:R-:W-:-:S04]  /*0490*/  FADD R21, R21, 9.9999997473787516356e-06 ;  /* 0x3727c5ac15157421 */ /* 0x008fc80000000000 */
[----:B------:R-:W1:Y:S01]  /*04a0*/  MUFU.SQRT R11, R21 ;  /* 0x00000015000b7308 */ /* 0x000e620000002000 */
[--C-:B----4-:R-:W-:Y:S01]  /*04b0*/  FADD R14, R14, -R5.reuse ;  /* 0x800000050e0e7221 */ /* 0x110fe20000000000 */
[----:B0-----:R-:W-:Y:S01]  /*04c0*/  FADD R12, R12, -R5 ;  /* 0x800000050c0c7221 */ /* 0x001fe20000000000 */
[C---:B-1----:R-:W-:Y:S02]  /*04d0*/  FSETP.GT.AND P1, PT, R11.reuse, 8.50705917302346158658e+37, PT ;  /* 0x7e8000000b00780b */ /* 0x042fe40003f24000 */
[----:B------:R-:W-:Y:S02]  /*04e0*/  FSETP.GEU.AND P2, PT, R11, 1.175494350822287508e-38, PT ;  /* 0x008000000b00780b */ /* 0x000fe40003f4e000 */
[----:B------:R-:W-:-:S09]  /*04f0*/  FSEL R18, R18, 1, P1 ;  /* 0x3f80000012127808 */ /* 0x000fd20000800000 */
[----:B------:R-:W-:Y:S01]  /*0500*/  @P1 FMUL R11, R11, 0.25 ;  /* 0x3e8000000b0b1820 */ /* 0x000fe20000400000 */
[----:B------:R-:W-:Y:S01]  /*0510*/  ISETP.LT.AND P1, PT, R0, 0xc4, !P0 ;  /* 0x000000c40000780c */ /* 0x000fe20004721270 */
[----:B------:R-:W-:Y:S01]  /*0520*/  @!P2 FMUL R18, R18, 16777216 ;  /* 0x4b8000001212a820 */ /* 0x000fe20000400000 */
[----:B------:R-:W-:Y:S02]  /*0530*/  IMAD R0, R17, -0x31, R0 ;  /* 0xffffffcf11007824 */ /* 0x000fe400078e0200 */
[----:B------:R-:W-:Y:S01]  /*0540*/  @!P2 FMUL R11, R11, 16777216 ;  /* 0x4b8000000b0ba820 */ /* 0x000fe20000400000 */
[----:B------:R-:W-:Y:S01]  /*0550*/  ISETP.LT.AND P0, PT, R13, 0xc4, !P0 ;  /* 0x000000c40d00780c */ /* 0x000fe20004701270 */
[----:B------:R-:W-:Y:S02]  /*0560*/  IMAD R13, R8, -0x31, R13 ;  /* 0xffffffcf080d7824 */ /* 0x000fe400078e020d */
[----:B------:R-:W-:Y:S02]  /*0570*/  IMAD R17, R17, 0x1260, R0 ;  /* 0x0000126011117824 */ /* 0x000fe400078e0200 */
[----:B------:R-:W0:Y:S01]  /*0580*/  MUFU.RCP R11, R11 ;  /* 0x0000000b000b7308 */ /* 0x000e220000001000 */
[----:B------:R-:W-:-:S02]  /*0590*/  IMAD R13, R2, 0x31, R13 ;  /* 0x00000031020d7824 */ /* 0x000fc400078e020d */
[----:B------:R-:W-:Y:S02]  /*05a0*/  IMAD R17, R2, 0x31, R17 ;  /* 0x0000003102117824 */ /* 0x000fe400078e0211 */
[----:B------:R-:W-:Y:S02]  /*05b0*/  IMAD R13, R8, 0x1260, R13 ;  /* 0x00001260080d7824 */ /* 0x000fe400078e020d */
[----:B0-----:R-:W-:-:S04]  /*05c0*/  FMUL R11, R11, R18 ;  /* 0x000000120b0b7220 */ /* 0x001fc80000400000 */
[-C--:B------:R-:W-:Y:S01]  /*05d0*/  FMUL R14, R14, R11.reuse ;  /* 0x0000000b0e0e7220 */ /* 0x080fe20000400000 */
[----:B------:R-:W-:-:S03]  /*05e0*/  FMUL R12, R12, R11 ;  /* 0x0000000b0c0c7220 */ /* 0x000fc60000400000 */
[-CC-:B--2---:R-:W-:Y:S01]  /*05f0*/  FFMA R5, R14, R10.reuse, R9.reuse ;  /* 0x0000000a0e057223 */ /* 0x184fe20000000009 */
[----:B------:R-:W-:-:S03]  /*0600*/  FFMA R12, R12, R10, R9 ;  /* 0x0000000a0c0c7223 */ /* 0x000fc60000000009 */
[----:B------:R-:W-:Y:S01]  /*0610*/  FADD R9, R4, R5 ;  /* 0x0000000504097221 */ /* 0x000fe20000000000 */
[----:B------:R-:W-:-:S04]  /*0620*/  IMAD.WIDE R4, R17, 0x4, R6 ;  /* 0x0000000411047825 */ /* 0x000fc800078e0206 */
[----:B------:R-:W-:Y:S01]  /*0630*/  FADD R3, R3, R12 ;  /* 0x0000000c03037221 */ /* 0x000fe20000000000 */
[----:B------:R-:W-:Y:S01]  /*0640*/  IMAD.WIDE R6, R13, 0x4, R6 ;  /* 0x000000040d067825 */ /* 0x000fe200078e0206 */
[----:B------:R0:W-:Y:S02]  /*0650*/  @P1 STG.E desc[UR6][R4.64], R9 ;  /* 0x0000000904001986 */ /* 0x0001e4000c101906 */
[----:B0-----:R-:W-:Y:S05]  /*0660*/  @!P0 EXIT ;  /* 0x000000000000894d */ /* 0x001fea0003800000 */
[----:B------:R-:W-:Y:S01]  /*0670*/  STG.E desc[UR6][R6.64], R3 ;  /* 0x0000000306007986 */ /* 0x000fe2000c101906 */
[----:B------:R-:W-:Y:S05]  /*0680*/  EXIT ;  /* 0x000000000000794d */ /* 0x000fea0003800000 */
.L_x_0:
[----:B------:R-:W-:-:S00]  /*0690*/  BRA `(.L_x_0) ;  /* 0xfffffffc00fc7947 */ /* 0x000fc0000383ffff */
[----:B------:R-:W-:-:S00]  /*06a0*/  NOP ;  /* 0x0000000000007918 */ /* 0x000fc00000000000 */
        /* <DEDUP_REMOVED lines=13> */
.L_x_1:


//--------------------- .nv.global.init           --------------------------
	.section	.nv.global.init,"aw",@progbits
.nv.global.init:
	.type		_$_str,@object
	.size		_$_str,(_$_str_$_2 - _$_str)
_$_str:
        /*0000*/ 	.byte	0x5f, 0x5f, 0x43, 0x55, 0x44, 0x41, 0x5f, 0x46, 0x54, 0x5a, 0x00
	.type		_$_str_$_2,@object
	.size		_$_str_$_2,(.L_1 - _$_str_$_2)
_$_str_$_2:
        /*000b*/ 	.byte	0x5f, 0x5f, 0x43, 0x55, 0x44, 0x41, 0x5f, 0x50, 0x52, 0x45, 0x43, 0x5f, 0x53, 0x51, 0x52, 0x54
        /*001b*/ 	.byte	0x00
.L_1:


//--------------------- .nv.shared.triton_poi_fused__native_batch_norm_legit_no_training_add_21 --------------------------
	.section	.nv.shared.triton_poi_fused__native_batch_norm_legit_no_training_add_21,"aw",@nobits
	.sectionflags	@""
	.align	16
	.zero		1024


//--------------------- .nv.constant0.triton_poi_fused__native_batch_norm_legit_no_training_add_21 --------------------------
	.section	.nv.constant0.triton_poi_fused__native_batch_norm_legit_no_training_add_21,"a",@progbits
	.sectionflags	@""
	.align	4
.nv.constant0.triton_poi_fused__native_batch_norm_legit_no_training_add_21:
	.zero		592
